//
// Generated by NVIDIA NVVM Compiler
//
// Compiler Build ID: CL-36424714
// Cuda compilation tools, release 13.0, V13.0.88
// Based on NVVM 20.0.0
//

.version 9.0
.target sm_100
.address_size 64

	// .globl	_Z20matrixMultiplySimplePfS_S_i

.visible .entry _Z20matrixMultiplySimplePfS_S_i(
	.param .u64 .ptr .align 1 _Z20matrixMultiplySimplePfS_S_i_param_0,
	.param .u64 .ptr .align 1 _Z20matrixMultiplySimplePfS_S_i_param_1,
	.param .u64 .ptr .align 1 _Z20matrixMultiplySimplePfS_S_i_param_2,
	.param .u32 _Z20matrixMultiplySimplePfS_S_i_param_3
)
{
	.reg .pred 	%p<10>;
	.reg .b32 	%r<42>;
	.reg .b32 	%f<67>;
	.reg .b64 	%rd<67>;

	ld.param.u64 	%rd14, [_Z20matrixMultiplySimplePfS_S_i_param_0];
	ld.param.u64 	%rd15, [_Z20matrixMultiplySimplePfS_S_i_param_1];
	ld.param.u32 	%r19, [_Z20matrixMultiplySimplePfS_S_i_param_3];
	cvta.to.global.u64 	%rd1, %rd15;
	cvta.to.global.u64 	%rd2, %rd14;
	mov.u32 	%r20, %tid.x;
	mov.u32 	%r21, %ntid.x;
	mov.u32 	%r22, %ctaid.x;
	mad.lo.s32 	%r1, %r21, %r22, %r20;
	mov.u32 	%r23, %tid.y;
	mov.u32 	%r24, %ntid.y;
	mov.u32 	%r25, %ctaid.y;
	mad.lo.s32 	%r26, %r24, %r25, %r23;
	max.s32 	%r27, %r1, %r26;
	setp.ge.s32 	%p1, %r27, %r19;
	@%p1 bra 	$L__BB0_13;
	mul.lo.s32 	%r3, %r19, %r26;
	and.b32  	%r4, %r19, 7;
	setp.lt.u32 	%p2, %r19, 8;
	mov.f32 	%f66, 0f00000000;
	mov.b32 	%r40, 0;
	@%p2 bra 	$L__BB0_4;
	and.b32  	%r40, %r19, 2147483640;
	neg.s32 	%r38, %r40;
	mul.wide.s32 	%rd16, %r19, 4;
	add.s64 	%rd3, %rd1, %rd16;
	shl.b32 	%r7, %r19, 3;
	mul.wide.s32 	%rd17, %r19, 8;
	add.s64 	%rd4, %rd1, %rd17;
	mul.wide.s32 	%rd18, %r19, 12;
	add.s64 	%rd5, %rd1, %rd18;
	mul.wide.s32 	%rd19, %r19, 16;
	add.s64 	%rd6, %rd1, %rd19;
	mul.wide.s32 	%rd20, %r19, 20;
	add.s64 	%rd7, %rd1, %rd20;
	mul.wide.s32 	%rd21, %r19, 24;
	add.s64 	%rd8, %rd1, %rd21;
	mul.wide.s32 	%rd22, %r19, 28;
	add.s64 	%rd9, %rd1, %rd22;
	mul.wide.u32 	%rd23, %r3, 4;
	add.s64 	%rd24, %rd23, %rd2;
	add.s64 	%rd66, %rd24, 16;
	mov.f32 	%f66, 0f00000000;
	mov.u32 	%r37, %r1;
$L__BB0_3:
	.pragma "nounroll";
	mul.wide.s32 	%rd25, %r37, 4;
	add.s64 	%rd26, %rd3, %rd25;
	add.s64 	%rd27, %rd4, %rd25;
	add.s64 	%rd28, %rd5, %rd25;
	add.s64 	%rd29, %rd6, %rd25;
	add.s64 	%rd30, %rd7, %rd25;
	add.s64 	%rd31, %rd8, %rd25;
	add.s64 	%rd32, %rd9, %rd25;
	add.s64 	%rd33, %rd1, %rd25;
	ld.global.f32 	%f16, [%rd66+-16];
	ld.global.f32 	%f17, [%rd33];
	fma.rn.f32 	%f18, %f16, %f17, %f66;
	ld.global.f32 	%f19, [%rd66+-12];
	ld.global.f32 	%f20, [%rd26];
	fma.rn.f32 	%f21, %f19, %f20, %f18;
	ld.global.f32 	%f22, [%rd66+-8];
	ld.global.f32 	%f23, [%rd27];
	fma.rn.f32 	%f24, %f22, %f23, %f21;
	ld.global.f32 	%f25, [%rd66+-4];
	ld.global.f32 	%f26, [%rd28];
	fma.rn.f32 	%f27, %f25, %f26, %f24;
	ld.global.f32 	%f28, [%rd66];
	ld.global.f32 	%f29, [%rd29];
	fma.rn.f32 	%f30, %f28, %f29, %f27;
	ld.global.f32 	%f31, [%rd66+4];
	ld.global.f32 	%f32, [%rd30];
	fma.rn.f32 	%f33, %f31, %f32, %f30;
	ld.global.f32 	%f34, [%rd66+8];
	ld.global.f32 	%f35, [%rd31];
	fma.rn.f32 	%f36, %f34, %f35, %f33;
	ld.global.f32 	%f37, [%rd66+12];
	ld.global.f32 	%f38, [%rd32];
	fma.rn.f32 	%f66, %f37, %f38, %f36;
	add.s32 	%r38, %r38, 8;
	add.s32 	%r37, %r37, %r7;
	add.s64 	%rd66, %rd66, 32;
	setp.ne.s32 	%p3, %r38, 0;
	@%p3 bra 	$L__BB0_3;
$L__BB0_4:
	setp.eq.s32 	%p4, %r4, 0;
	@%p4 bra 	$L__BB0_12;
	and.b32  	%r13, %r19, 3;
	setp.lt.u32 	%p5, %r4, 4;
	@%p5 bra 	$L__BB0_7;
	add.s32 	%r29, %r40, %r3;
	mul.wide.u32 	%rd34, %r29, 4;
	add.s64 	%rd35, %rd2, %rd34;
	ld.global.f32 	%f40, [%rd35];
	mad.lo.s32 	%r30, %r40, %r19, %r1;
	mul.wide.s32 	%rd36, %r30, 4;
	add.s64 	%rd37, %rd1, %rd36;
	ld.global.f32 	%f41, [%rd37];
	fma.rn.f32 	%f42, %f40, %f41, %f66;
	cvt.u64.u32 	%rd38, %r3;
	cvt.u64.u32 	%rd39, %r40;
	add.s64 	%rd40, %rd39, %rd38;
	shl.b64 	%rd41, %rd40, 2;
	add.s64 	%rd42, %rd2, %rd41;
	ld.global.f32 	%f43, [%rd42+4];
	mul.wide.s32 	%rd43, %r19, 4;
	add.s64 	%rd44, %rd37, %rd43;
	ld.global.f32 	%f44, [%rd44];
	fma.rn.f32 	%f45, %f43, %f44, %f42;
	ld.global.f32 	%f46, [%rd42+8];
	add.s64 	%rd45, %rd44, %rd43;
	ld.global.f32 	%f47, [%rd45];
	fma.rn.f32 	%f48, %f46, %f47, %f45;
	ld.global.f32 	%f49, [%rd42+12];
	add.s64 	%rd46, %rd45, %rd43;
	ld.global.f32 	%f50, [%rd46];
	fma.rn.f32 	%f66, %f49, %f50, %f48;
	add.s32 	%r40, %r40, 4;
$L__BB0_7:
	setp.eq.s32 	%p6, %r13, 0;
	@%p6 bra 	$L__BB0_12;
	setp.eq.s32 	%p7, %r13, 1;
	@%p7 bra 	$L__BB0_10;
	add.s32 	%r31, %r40, %r3;
	mul.wide.u32 	%rd47, %r31, 4;
	add.s64 	%rd48, %rd2, %rd47;
	ld.global.f32 	%f52, [%rd48];
	mad.lo.s32 	%r32, %r40, %r19, %r1;
	mul.wide.s32 	%rd49, %r32, 4;
	add.s64 	%rd50, %rd1, %rd49;
	ld.global.f32 	%f53, [%rd50];
	fma.rn.f32 	%f54, %f52, %f53, %f66;
	cvt.u64.u32 	%rd51, %r3;
	cvt.u64.u32 	%rd52, %r40;
	add.s64 	%rd53, %rd52, %rd51;
	shl.b64 	%rd54, %rd53, 2;
	add.s64 	%rd55, %rd2, %rd54;
	ld.global.f32 	%f55, [%rd55+4];
	mul.wide.s32 	%rd56, %r19, 4;
	add.s64 	%rd57, %rd50, %rd56;
	ld.global.f32 	%f56, [%rd57];
	fma.rn.f32 	%f66, %f55, %f56, %f54;
	add.s32 	%r40, %r40, 2;
$L__BB0_10:
	and.b32  	%r33, %r19, 1;
	setp.eq.b32 	%p8, %r33, 1;
	not.pred 	%p9, %p8;
	@%p9 bra 	$L__BB0_12;
	add.s32 	%r34, %r40, %r3;
	mul.wide.u32 	%rd58, %r34, 4;
	add.s64 	%rd59, %rd2, %rd58;
	ld.global.f32 	%f57, [%rd59];
	mad.lo.s32 	%r35, %r40, %r19, %r1;
	mul.wide.s32 	%rd60, %r35, 4;
	add.s64 	%rd61, %rd1, %rd60;
	ld.global.f32 	%f58, [%rd61];
	fma.rn.f32 	%f66, %f57, %f58, %f66;
$L__BB0_12:
	ld.param.u64 	%rd65, [_Z20matrixMultiplySimplePfS_S_i_param_2];
	add.s32 	%r36, %r3, %r1;
	cvta.to.global.u64 	%rd62, %rd65;
	mul.wide.s32 	%rd63, %r36, 4;
	add.s64 	%rd64, %rd62, %rd63;
	st.global.f32 	[%rd64], %f66;
$L__BB0_13:
	ret;

}


// ===== COMPILED SASS (sm_100) =====

	.target	sm_100

	.elftype	@"ET_EXEC"


//--------------------- .note.nv.tkinfo           --------------------------
	.section	.note.nv.tkinfo,"",@"SHT_NOTE"
	.sectionflags	@"SHF_NOTE_NV_TKINFO"
	.tkinfo
        /*0018*/ 	.word	0x00000002
        /*0030*/ 	.string	""
        /*0030*/ 	.string	"ptxas"
        /*0030*/ 	.string	"Cuda compilation tools, release 13.0, V13.0.88"
        /*0030*/ 	.string	"Build cuda_13.0.r13.0/compiler.36424714_0"
        /*0030*/ 	.string	"-arch sm_100 -m 64 "



//--------------------- .note.nv.cuinfo           --------------------------
	.section	.note.nv.cuinfo,"",@"SHT_NOTE"
	.sectionflags	@"SHF_NOTE_NV_CUINFO"
        /*0018*/ 	.short	0x0002
        /*001a*/ 	.short	0x0064
        /*001c*/ 	.short	0x0082
	.zero		2


//--------------------- .nv.info                  --------------------------
	.section	.nv.info,"",@"SHT_CUDA_INFO"
	.align	4


	//----- nvinfo : EIATTR_REGCOUNT
	.align		4
        /*0000*/ 	.byte	0x04, 0x2f
        /*0002*/ 	.short	(.L_1 - .L_0)
	.align		4
.L_0:
        /*0004*/ 	.word	index@(_Z20matrixMultiplySimplePfS_S_i)
        /*0008*/ 	.word	0x0000001e


	//----- nvinfo : EIATTR_FRAME_SIZE
	.align		4
.L_1:
        /*000c*/ 	.byte	0x04, 0x11
        /*000e*/ 	.short	(.L_3 - .L_2)
	.align		4
.L_2:
        /*0010*/ 	.word	index@(_Z20matrixMultiplySimplePfS_S_i)
        /*0014*/ 	.word	0x00000000


	//----- nvinfo : EIATTR_MIN_STACK_SIZE
	.align		4
.L_3:
        /*0018*/ 	.byte	0x04, 0x12
        /*001a*/ 	.short	(.L_5 - .L_4)
	.align		4
.L_4:
        /*001c*/ 	.word	index@(_Z20matrixMultiplySimplePfS_S_i)
        /*0020*/ 	.word	0x00000000
.L_5:


//--------------------- .nv.compat                --------------------------
	.section	.nv.compat,"",@"SHT_CUDA_COMPAT_INFO"
	.align	4
        /*0000*/ 	.byte	0x02, 0x09, 0x00, 0x00, 0x02, 0x02, 0x01, 0x00, 0x02, 0x05, 0x05, 0x00, 0x03, 0x07, 0x01, 0x01
        /*0010*/ 	.byte	0x02, 0x03, 0x00, 0x00, 0x02, 0x06, 0x01, 0x00, 0x04, 0x0b, 0x08, 0x00, 0x09, 0x00, 0x00, 0x00
        /*0020*/ 	.byte	0x00, 0x00, 0x00, 0x00


//--------------------- .nv.info._Z20matrixMultiplySimplePfS_S_i --------------------------
	.section	.nv.info._Z20matrixMultiplySimplePfS_S_i,"",@"SHT_CUDA_INFO"
	.sectionflags	@""
	.align	4


	//----- nvinfo : EIATTR_CUDA_API_VERSION
	.align		4
        /*0000*/ 	.byte	0x04, 0x37
        /*0002*/ 	.short	(.L_7 - .L_6)
.L_6:
        /*0004*/ 	.word	0x00000082


	//----- nvinfo : EIATTR_KPARAM_INFO
	.align		4
.L_7:
        /*0008*/ 	.byte	0x04, 0x17
        /*000a*/ 	.short	(.L_9 - .L_8)
.L_8:
        /*000c*/ 	.word	0x00000000
        /*0010*/ 	.short	0x0003
        /*0012*/ 	.short	0x0018
        /*0014*/ 	.byte	0x00, 0xf0, 0x11, 0x00


	//----- nvinfo : EIATTR_KPARAM_INFO
	.align		4
.L_9:
        /*0018*/ 	.byte	0x04, 0x17
        /*001a*/ 	.short	(.L_11 - .L_10)
.L_10:
        /*001c*/ 	.word	0x00000000
        /*0020*/ 	.short	0x0002
        /*0022*/ 	.short	0x0010
        /*0024*/ 	.byte	0x00, 0xf5, 0x21, 0x00


	//----- nvinfo : EIATTR_KPARAM_INFO
	.align		4
.L_11:
        /*0028*/ 	.byte	0x04, 0x17
        /*002a*/ 	.short	(.L_13 - .L_12)
.L_12:
        /*002c*/ 	.word	0x00000000
        /*0030*/ 	.short	0x0001
        /*0032*/ 	.short	0x0008
        /*0034*/ 	.byte	0x00, 0xf5, 0x21, 0x00


	//----- nvinfo : EIATTR_KPARAM_INFO
	.align		4
.L_13:
        /*0038*/ 	.byte	0x04, 0x17
        /*003a*/ 	.short	(.L_15 - .L_14)
.L_14:
        /*003c*/ 	.word	0x00000000
        /*0040*/ 	.short	0x0000
        /*0042*/ 	.short	0x0000
        /*0044*/ 	.byte	0x00, 0xf5, 0x21, 0x00


	//----- nvinfo : EIATTR_SPARSE_MMA_MASK
	.align		4
.L_15:
        /*0048*/ 	.byte	0x03, 0x50
        /*004a*/ 	.short	0x0000


	//----- nvinfo : EIATTR_MAXREG_COUNT
	.align		4
        /*004c*/ 	.byte	0x03, 0x1b
        /*004e*/ 	.short	0x00ff


	//----- nvinfo : EIATTR_MERCURY_ISA_VERSION
	.align		4
        /*0050*/ 	.byte	0x03, 0x5f
        /*0052*/ 	.short	0x0101


	//----- nvinfo : EIATTR_VRC_CTA_INIT_COUNT
	.align		4
        /*0054*/ 	.byte	0x02, 0x4a
	.zero		1
	.zero		1


	//----- nvinfo : EIATTR_EXIT_INSTR_OFFSETS
	.align		4
        /*0058*/ 	.byte	0x04, 0x1c
        /*005a*/ 	.short	(.L_17 - .L_16)


	//   ....[0]....
.L_16:
        /*005c*/ 	.word	0x000000c0


	//   ....[1]....
        /*0060*/ 	.word	0x00000a90


	//----- nvinfo : EIATTR_CBANK_PARAM_SIZE
	.align		4
.L_17:
        /*0064*/ 	.byte	0x03, 0x19
        /*0066*/ 	.short	0x001c


	//----- nvinfo : EIATTR_PARAM_CBANK
	.align		4
        /*0068*/ 	.byte	0x04, 0x0a
        /*006a*/ 	.short	(.L_19 - .L_18)
	.align		4
.L_18:
        /*006c*/ 	.word	index@(.nv.constant0._Z20matrixMultiplySimplePfS_S_i)
        /*0070*/ 	.short	0x0380
        /*0072*/ 	.short	0x001c


	//----- nvinfo : EIATTR_SW_WAR
	.align		4
.L_19:
        /*0074*/ 	.byte	0x04, 0x36
        /*0076*/ 	.short	(.L_21 - .L_20)
.L_20:
        /*0078*/ 	.word	0x00000008
.L_21:


//--------------------- .nv.callgraph             --------------------------
	.section	.nv.callgraph,"",@"SHT_CUDA_CALLGRAPH"
	.align	4
	.sectionentsize	8
	.align		4
        /*0000*/ 	.word	0x00000000
	.align		4
        /*0004*/ 	.word	0xffffffff
	.align		4
        /*0008*/ 	.word	0x00000000
	.align		4
        /*000c*/ 	.word	0xfffffffe
	.align		4
        /*0010*/ 	.word	0x00000000
	.align		4
        /*0014*/ 	.word	0xfffffffd
	.align		4
        /*0018*/ 	.word	0x00000000
	.align		4
        /*001c*/ 	.word	0xfffffffc


//--------------------- .text._Z20matrixMultiplySimplePfS_S_i --------------------------
	.section	.text._Z20matrixMultiplySimplePfS_S_i,"ax",@progbits
	.align	128
        .global         _Z20matrixMultiplySimplePfS_S_i
        .type           _Z20matrixMultiplySimplePfS_S_i,@function
        .size           _Z20matrixMultiplySimplePfS_S_i,(.L_x_5 - _Z20matrixMultiplySimplePfS_S_i)
        .other          _Z20matrixMultiplySimplePfS_S_i,@"STO_CUDA_ENTRY STV_DEFAULT"
_Z20matrixMultiplySimplePfS_S_i:
.text._Z20matrixMultiplySimplePfS_S_i:
[----:B------:R-:W-:Y:S01]  /*0000*/  LDC R1, c[0x0][0x37c] ;  /* 0x0000df00ff017b82 */ /* 0x000fe20000000800 */
[----:B------:R-:W0:Y:S01]  /*0010*/  S2R R0, SR_TID.X ;  /* 0x0000000000007919 */ /* 0x000e220000002100 */
[----:B------:R-:W0:Y:S01]  /*0020*/  LDCU UR4, c[0x0][0x360] ;  /* 0x00006c00ff0477ac */ /* 0x000e220008000800 */
[----:B------:R-:W0:Y:S01]  /*0030*/  S2R R3, SR_CTAID.X ;  /* 0x0000000000037919 */ /* 0x000e220000002500 */
[----:B------:R-:W1:Y:S01]  /*0040*/  LDCU UR5, c[0x0][0x364] ;  /* 0x00006c80ff0577ac */ /* 0x000e620008000800 */
[----:B------:R-:W1:Y:S01]  /*0050*/  S2R R13, SR_TID.Y ;  /* 0x00000000000d7919 */ /* 0x000e620000002200 */
[----:B------:R-:W2:Y:S01]  /*0060*/  LDCU UR20, c[0x0][0x398] ;  /* 0x00007300ff1477ac */ /* 0x000ea20008000800 */
[----:B------:R-:W1:Y:S01]  /*0070*/  S2R R2, SR_CTAID.Y ;  /* 0x0000000000027919 */ /* 0x000e620000002600 */
[----:B0-----:R-:W-:Y:S02]  /*0080*/  IMAD R0, R3, UR4, R0 ;  /* 0x0000000403007c24 */ /* 0x001fe4000f8e0200 */
[----:B-1----:R-:W-:-:S05]  /*0090*/  IMAD R13, R2, UR5, R13 ;  /* 0x00000005020d7c24 */ /* 0x002fca000f8e020d */
[----:B------:R-:W-:-:S04]  /*00a0*/  VIMNMX R2, PT, PT, R0, R13, !PT ;  /* 0x0000000d00027248 */ /* 0x000fc80007fe0100 */
[----:B--2---:R-:W-:-:S13]  /*00b0*/  ISETP.GE.AND P0, PT, R2, UR20, PT ;  /* 0x0000001402007c0c */ /* 0x004fda000bf06270 */
[----:B------:R-:W-:Y:S05]  /*00c0*/  @P0 EXIT ;  /* 0x000000000000094d */ /* 0x000fea0003800000 */
[----:B------:R-:W-:Y:S01]  /*00d0*/  UISETP.GE.U32.AND UP0, UPT, UR20, 0x8, UPT ;  /* 0x000000081400788c */ /* 0x000fe2000bf06070 */
[----:B------:R-:W-:Y:S02]  /*00e0*/  HFMA2 R12, -RZ, RZ, 0, 0 ;  /* 0x00000000ff0c7431 */ /* 0x000fe400000001ff */
[----:B------:R-:W-:Y:S01]  /*00f0*/  IMAD R13, R13, UR20, RZ ;  /* 0x000000140d0d7c24 */ /* 0x000fe2000f8e02ff */
[----:B------:R-:W-:Y:S01]  /*0100*/  UMOV UR4, URZ ;  /* 0x000000ff00047c82 */ /* 0x000fe20008000000 */
[----:B------:R-:W0:Y:S04]  /*0110*/  LDCU.64 UR18, c[0x0][0x358] ;  /* 0x00006b00ff1277ac */ /* 0x000e280008000a00 */
[----:B------:R-:W-:Y:S05]  /*0120*/  BRA.U !UP0, `(.L_x_0) ;  /* 0x0000000508047547 */ /* 0x000fea000b800000 */
[----:B------:R-:W1:Y:S01]  /*0130*/  LDCU.128 UR24, c[0x0][0x380] ;  /* 0x00007000ff1877ac */ /* 0x000e620008000c00 */
[----:B------:R-:W-:Y:S02]  /*0140*/  MOV R12, RZ ;  /* 0x000000ff000c7202 */ /* 0x000fe40000000f00 */
[----:B------:R-:W-:Y:S01]  /*0150*/  MOV R14, R0 ;  /* 0x00000000000e7202 */ /* 0x000fe20000000f00 */
[----:B------:R-:W-:-:S04]  /*0160*/  ULOP3.LUT UR4, UR20, 0x7ffffff8, URZ, 0xc0, !UPT ;  /* 0x7ffffff814047892 */ /* 0x000fc8000f8ec0ff */
[----:B------:R-:W-:Y:S01]  /*0170*/  UIADD3 UR5, UPT, UPT, -UR4, URZ, URZ ;  /* 0x000000ff04057290 */ /* 0x000fe2000fffe1ff */
[----:B-1----:R-:W-:Y:S01]  /*0180*/  MOV R2, UR24 ;  /* 0x0000001800027c02 */ /* 0x002fe20008000f00 */
[----:B------:R-:W-:Y:S01]  /*0190*/  UIMAD.WIDE UR6, UR20, 0x8, UR26 ;  /* 0x00000008140678a5 */ /* 0x000fe2000f8e021a */
[----:B------:R-:W-:Y:S01]  /*01a0*/  MOV R3, UR25 ;  /* 0x0000001900037c02 */ /* 0x000fe20008000f00 */
[----:B------:R-:W-:Y:S02]  /*01b0*/  UIMAD.WIDE UR8, UR20, 0xc, UR26 ;  /* 0x0000000c140878a5 */ /* 0x000fe4000f8e021a */
[----:B------:R-:W-:Y:S01]  /*01c0*/  UIMAD.WIDE UR10, UR20, 0x10, UR26 ;  /* 0x00000010140a78a5 */ /* 0x000fe2000f8e021a */
[----:B------:R-:W-:Y:S01]  /*01d0*/  IMAD.WIDE.U32 R2, R13, 0x4, R2 ;  /* 0x000000040d027825 */ /* 0x000fe200078e0002 */
[----:B------:R-:W-:Y:S02]  /*01e0*/  UIMAD.WIDE UR12, UR20, 0x14, UR26 ;  /* 0x00000014140c78a5 */ /* 0x000fe4000f8e021a */
[----:B------:R-:W-:Y:S01]  /*01f0*/  UIMAD.WIDE UR14, UR20, 0x18, UR26 ;  /* 0x00000018140e78a5 */ /* 0x000fe2000f8e021a */
[----:B------:R-:W-:Y:S01]  /*0200*/  IADD3 R2, P0, PT, R2, 0x10, RZ ;  /* 0x0000001002027810 */ /* 0x000fe20007f1e0ff */
[----:B------:R-:W-:-:S03]  /*0210*/  UIMAD.WIDE UR16, UR20, 0x1c, UR26 ;  /* 0x0000001c141078a5 */ /* 0x000fc6000f8e021a */
[----:B------:R-:W-:-:S09]  /*0220*/  IADD3.X R3, PT, PT, RZ, R3, RZ, P0, !PT ;  /* 0x00000003ff037210 */ /* 0x000fd200007fe4ff */
.L_x_1:
[----:B------:R-:W-:Y:S01]  /*0230*/  UIMAD.WIDE UR22, UR20, 0x4, UR26 ;  /* 0x00000004141678a5 */ /* 0x000fe2000f8e021a */
[----:B------:R-:W-:Y:S02]  /*0240*/  IMAD.MOV.U32 R23, RZ, RZ, 0x4 ;  /* 0x00000004ff177424 */ /* 0x000fe400078e00ff */
[----:B------:R-:W-:Y:S01]  /*0250*/  HFMA2 R11, -RZ, RZ, 0, 2.384185791015625e-07 ;  /* 0x00000004ff0b7431 */ /* 0x000fe200000001ff */
[----:B------:R-:W-:Y:S01]  /*0260*/  MOV R25, 0x4 ;  /* 0x0000000400197802 */ /* 0x000fe20000000f00 */
[----:B0-----:R-:W2:Y:S01]  /*0270*/  LDG.E R21, desc[UR18][R2.64+-0x10] ;  /* 0xfffff01202157981 */ /* 0x001ea2000c1e1900 */
[C---:B------:R-:W-:Y:S01]  /*0280*/  IMAD.WIDE R22, R14.reuse, R23, UR26 ;  /* 0x0000001a0e167e25 */ /* 0x040fe2000f8e0217 */
[----:B------:R-:W-:Y:S02]  /*0290*/  MOV R8, UR22 ;  /* 0x0000001600087c02 */ /* 0x000fe40008000f00 */
[----:B------:R-:W-:Y:S01]  /*02a0*/  MOV R9, UR23 ;  /* 0x0000001700097c02 */ /* 0x000fe20008000f00 */
[----:B------:R-:W3:Y:S02]  /*02b0*/  LDG.E R19, desc[UR18][R2.64+-0xc] ;  /* 0xfffff41202137981 */ /* 0x000ee4000c1e1900 */
[----:B------:R-:W-:-:S02]  /*02c0*/  IMAD.WIDE R8, R14, 0x4, R8 ;  /* 0x000000040e087825 */ /* 0x000fc400078e0208 */
[----:B------:R-:W2:Y:S01]  /*02d0*/  LDG.E R22, desc[UR18][R22.64] ;  /* 0x0000001216167981 */ /* 0x000ea2000c1e1900 */
[----:B------:R-:W-:Y:S01]  /*02e0*/  MOV R5, 0x4 ;  /* 0x0000000400057802 */ /* 0x000fe20000000f00 */
[C---:B------:R-:W-:Y:S02]  /*02f0*/  IMAD.WIDE R24, R14.reuse, R25, UR6 ;  /* 0x000000060e187e25 */ /* 0x040fe4000f8e0219 */
[----:B------:R0:W3:Y:S02]  /*0300*/  LDG.E R20, desc[UR18][R8.64] ;  /* 0x0000001208147981 */ /* 0x0000e4000c1e1900 */
[----:B------:R-:W-:Y:S02]  /*0310*/  IMAD.WIDE R10, R14, R11, UR8 ;  /* 0x000000080e0a7e25 */ /* 0x000fe4000f8e020b */
[----:B------:R-:W4:Y:S04]  /*0320*/  LDG.E R18, desc[UR18][R24.64] ;  /* 0x0000001218127981 */ /* 0x000f28000c1e1900 */
[----:B------:R-:W4:Y:S01]  /*0330*/  LDG.E R17, desc[UR18][R2.64+-0x8] ;  /* 0xfffff81202117981 */ /* 0x000f22000c1e1900 */
[----:B0-----:R-:W-:-:S02]  /*0340*/  HFMA2 R9, -RZ, RZ, 0, 2.384185791015625e-07 ;  /* 0x00000004ff097431 */ /* 0x001fc400000001ff */
[----:B------:R-:W-:Y:S01]  /*0350*/  IMAD.MOV.U32 R7, RZ, RZ, 0x4 ;  /* 0x00000004ff077424 */ /* 0x000fe200078e00ff */
[----:B------:R0:W5:Y:S01]  /*0360*/  LDG.E R16, desc[UR18][R10.64] ;  /* 0x000000120a107981 */ /* 0x000162000c1e1900 */
[----:B------:R-:W-:-:S03]  /*0370*/  IMAD.WIDE R4, R14, R5, UR10 ;  /* 0x0000000a0e047e25 */ /* 0x000fc6000f8e0205 */
[----:B------:R-:W5:Y:S01]  /*0380*/  LDG.E R15, desc[UR18][R2.64+-0x4] ;  /* 0xfffffc12020f7981 */ /* 0x000f62000c1e1900 */
[C---:B------:R-:W-:Y:S01]  /*0390*/  IMAD.WIDE R6, R14.reuse, R7, UR12 ;  /* 0x0000000c0e067e25 */ /* 0x040fe2000f8e0207 */
[----:B------:R-:W-:Y:S02]  /*03a0*/  MOV R27, 0x4 ;  /* 0x00000004001b7802 */ /* 0x000fe40000000f00 */
[----:B------:R1:W5:Y:S01]  /*03b0*/  LDG.E R4, desc[UR18][R4.64] ;  /* 0x0000001204047981 */ /* 0x000362000c1e1900 */
[----:B------:R-:W-:-:S03]  /*03c0*/  IMAD.WIDE R8, R14, R9, UR14 ;  /* 0x0000000e0e087e25 */ /* 0x000fc6000f8e0209 */
[----:B------:R-:W5:Y:S01]  /*03d0*/  LDG.E R23, desc[UR18][R2.64] ;  /* 0x0000001202177981 */ /* 0x000f62000c1e1900 */
[----:B0-----:R-:W-:-:S03]  /*03e0*/  IMAD.WIDE R10, R14, R27, UR16 ;  /* 0x000000100e0a7e25 */ /* 0x001fc6000f8e021b */
[----:B------:R-:W5:Y:S04]  /*03f0*/  LDG.E R7, desc[UR18][R6.64] ;  /* 0x0000001206077981 */ /* 0x000f68000c1e1900 */
[----:B------:R-:W5:Y:S04]  /*0400*/  LDG.E R24, desc[UR18][R2.64+0x4] ;  /* 0x0000041202187981 */ /* 0x000f68000c1e1900 */
[----:B------:R-:W5:Y:S04]  /*0410*/  LDG.E R8, desc[UR18][R8.64] ;  /* 0x0000001208087981 */ /* 0x000f68000c1e1900 */
[----:B------:R-:W5:Y:S04]  /*0420*/  LDG.E R25, desc[UR18][R2.64+0x8] ;  /* 0x0000081202197981 */ /* 0x000f68000c1e1900 */
[----:B------:R-:W5:Y:S04]  /*0430*/  LDG.E R10, desc[UR18][R10.64] ;  /* 0x000000120a0a7981 */ /* 0x000f68000c1e1900 */
[----:B------:R0:W5:Y:S01]  /*0440*/  LDG.E R27, desc[UR18][R2.64+0xc] ;  /* 0x00000c12021b7981 */ /* 0x000162000c1e1900 */
[----:B------:R-:W-:-:S04]  /*0450*/  UIADD3 UR5, UPT, UPT, UR5, 0x8, URZ ;  /* 0x0000000805057890 */ /* 0x000fc8000fffe0ff */
[----:B------:R-:W-:Y:S01]  /*0460*/  UISETP.NE.AND UP0, UPT, UR5, URZ, UPT ;  /* 0x000000ff0500728c */ /* 0x000fe2000bf05270 */
[----:B-1----:R-:W-:Y:S02]  /*0470*/  MOV R5, UR20 ;  /* 0x0000001400057c02 */ /* 0x002fe40008000f00 */
[----:B0-----:R-:W-:Y:S02]  /*0480*/  IADD3 R2, P0, PT, R2, 0x20, RZ ;  /* 0x0000002002027810 */ /* 0x001fe40007f1e0ff */
[----:B------:R-:W-:Y:S02]  /*0490*/  LEA R14, R5, R14, 0x3 ;  /* 0x0000000e050e7211 */ /* 0x000fe400078e18ff */
[----:B------:R-:W-:Y:S01]  /*04a0*/  IADD3.X R3, PT, PT, RZ, R3, RZ, P0, !PT ;  /* 0x00000003ff037210 */ /* 0x000fe200007fe4ff */
[----:B--2---:R-:W-:-:S04]  /*04b0*/  FFMA R22, R21, R22, R12 ;  /* 0x0000001615167223 */ /* 0x004fc8000000000c */
[----:B---3--:R-:W-:-:S04]  /*04c0*/  FFMA R20, R19, R20, R22 ;  /* 0x0000001413147223 */ /* 0x008fc80000000016 */
[----:B----4-:R-:W-:-:S04]  /*04d0*/  FFMA R18, R17, R18, R20 ;  /* 0x0000001211127223 */ /* 0x010fc80000000014 */
[----:B-----5:R-:W-:-:S04]  /*04e0*/  FFMA R16, R15, R16, R18 ;  /* 0x000000100f107223 */ /* 0x020fc80000000012 */
[----:B------:R-:W-:-:S04]  /*04f0*/  FFMA R23, R23, R4, R16 ;  /* 0x0000000417177223 */ /* 0x000fc80000000010 */
[----:B------:R-:W-:-:S04]  /*0500*/  FFMA R24, R24, R7, R23 ;  /* 0x0000000718187223 */ /* 0x000fc80000000017 */
[----:B------:R-:W-:-:S04]  /*0510*/  FFMA R8, R25, R8, R24 ;  /* 0x0000000819087223 */ /* 0x000fc80000000018 */
[----:B------:R-:W-:Y:S01]  /*0520*/  FFMA R12, R27, R10, R8 ;  /* 0x0000000a1b0c7223 */ /* 0x000fe20000000008 */
[----:B------:R-:W-:Y:S06]  /*0530*/  BRA.U UP0, `(.L_x_1) ;  /* 0xfffffffd003c7547 */ /* 0x000fec000b83ffff */
.L_x_0:
[----:B------:R-:W-:-:S04]  /*0540*/  ULOP3.LUT UR6, UR20, 0x7, URZ, 0xc0, !UPT ;  /* 0x0000000714067892 */ /* 0x000fc8000f8ec0ff */
[----:B------:R-:W-:-:S09]  /*0550*/  UISETP.NE.AND UP0, UPT, UR6, URZ, UPT ;  /* 0x000000ff0600728c */ /* 0x000fd2000bf05270 */
[----:B------:R-:W-:Y:S05]  /*0560*/  BRA.U !UP0, `(.L_x_2) ;  /* 0x0000000508387547 */ /* 0x000fea000b800000 */
[----:B------:R-:W-:Y:S02]  /*0570*/  UISETP.GE.U32.AND UP0, UPT, UR6, 0x4, UPT ;  /* 0x000000040600788c */ /* 0x000fe4000bf06070 */
[----:B------:R-:W-:-:S04]  /*0580*/  ULOP3.LUT UR5, UR20, 0x3, URZ, 0xc0, !UPT ;  /* 0x0000000314057892 */ /* 0x000fc8000f8ec0ff */
[----:B------:R-:W-:-:S03]  /*0590*/  UISETP.NE.AND UP1, UPT, UR5, URZ, UPT ;  /* 0x000000ff0500728c */ /* 0x000fc6000bf25270 */
[----:B------:R-:W-:Y:S08]  /*05a0*/  BRA.U !UP0, `(.L_x_3) ;  /* 0x00000001087c7547 */ /* 0x000ff0000b800000 */
[----:B------:R-:W1:Y:S01]  /*05b0*/  LDC.64 R6, c[0x0][0x388] ;  /* 0x0000e200ff067b82 */ /* 0x000e620000000a00 */
[----:B------:R-:W2:Y:S01]  /*05c0*/  LDCU.64 UR6, c[0x0][0x380] ;  /* 0x00007000ff0677ac */ /* 0x000ea20008000a00 */
[----:B------:R-:W-:Y:S01]  /*05d0*/  IMAD.U32 R9, RZ, RZ, UR4 ;  /* 0x00000004ff097e24 */ /* 0x000fe2000f8e00ff */
[C---:B------:R-:W-:Y:S02]  /*05e0*/  IADD3 R3, PT, PT, R13.reuse, UR4, RZ ;  /* 0x000000040d037c10 */ /* 0x040fe4000fffe0ff */
[----:B------:R-:W-:Y:S01]  /*05f0*/  IADD3 R10, P0, PT, R13, UR4, RZ ;  /* 0x000000040d0a7c10 */ /* 0x000fe2000ff1e0ff */
[----:B------:R-:W-:Y:S01]  /*0600*/  IMAD R9, R9, UR20, R0 ;  /* 0x0000001409097c24 */ /* 0x000fe2000f8e0200 */
[----:B------:R-:W-:Y:S01]  /*0610*/  MOV R11, UR20 ;  /* 0x00000014000b7c02 */ /* 0x000fe20008000f00 */
[----:B------:R-:W3:Y:S01]  /*0620*/  LDC.64 R4, c[0x0][0x380] ;  /* 0x0000e000ff047b82 */ /* 0x000ee20000000a00 */
[----:B------:R-:W-:Y:S01]  /*0630*/  MOV R15, UR20 ;  /* 0x00000014000f7c02 */ /* 0x000fe20008000f00 */
[----:B-1----:R-:W-:Y:S01]  /*0640*/  IMAD.WIDE R6, R9, 0x4, R6 ;  /* 0x0000000409067825 */ /* 0x002fe200078e0206 */
[----:B------:R-:W-:-:S05]  /*0650*/  MOV R9, UR20 ;  /* 0x0000001400097c02 */ /* 0x000fca0008000f00 */
[----:B------:R-:W-:Y:S02]  /*0660*/  IMAD.WIDE R8, R9, 0x4, R6 ;  /* 0x0000000409087825 */ /* 0x000fe400078e0206 */
[----:B0-----:R-:W4:Y:S02]  /*0670*/  LDG.E R6, desc[UR18][R6.64] ;  /* 0x0000001206067981 */ /* 0x001f24000c1e1900 */
[----:B---3--:R-:W-:Y:S01]  /*0680*/  IMAD.WIDE.U32 R4, R3, 0x4, R4 ;  /* 0x0000000403047825 */ /* 0x008fe200078e0004 */
[----:B------:R-:W-:Y:S01]  /*0690*/  IADD3.X R3, PT, PT, RZ, RZ, RZ, P0, !PT ;  /* 0x000000ffff037210 */ /* 0x000fe200007fe4ff */
[----:B------:R-:W3:Y:S01]  /*06a0*/  LDG.E R17, desc[UR18][R8.64] ;  /* 0x0000001208117981 */ /* 0x000ee2000c1e1900 */
[----:B--2---:R-:W-:-:S03]  /*06b0*/  LEA R2, P0, R10, UR6, 0x2 ;  /* 0x000000060a027c11 */ /* 0x004fc6000f8010ff */
[----:B------:R-:W4:Y:S01]  /*06c0*/  LDG.E R5, desc[UR18][R4.64] ;  /* 0x0000001204057981 */ /* 0x000f22000c1e1900 */
[----:B------:R-:W-:Y:S01]  /*06d0*/  LEA.HI.X R3, R10, UR7, R3, 0x2, P0 ;  /* 0x000000070a037c11 */ /* 0x000fe200080f1403 */
[----:B------:R-:W-:-:S04]  /*06e0*/  IMAD.WIDE R10, R11, 0x4, R8 ;  /* 0x000000040b0a7825 */ /* 0x000fc800078e0208 */
[----:B------:R-:W3:Y:S01]  /*06f0*/  LDG.E R16, desc[UR18][R2.64+0x4] ;  /* 0x0000041202107981 */ /* 0x000ee2000c1e1900 */
[----:B------:R-:W-:-:S03]  /*0700*/  IMAD.WIDE R14, R15, 0x4, R10 ;  /* 0x000000040f0e7825 */ /* 0x000fc600078e020a */
[----:B------:R-:W2:Y:S04]  /*0710*/  LDG.E R19, desc[UR18][R10.64] ;  /* 0x000000120a137981 */ /* 0x000ea8000c1e1900 */
[----:B------:R-:W2:Y:S04]  /*0720*/  LDG.E R18, desc[UR18][R2.64+0x8] ;  /* 0x0000081202127981 */ /* 0x000ea8000c1e1900 */
[----:B------:R-:W5:Y:S04]  /*0730*/  LDG.E R20, desc[UR18][R2.64+0xc] ;  /* 0x00000c1202147981 */ /* 0x000f68000c1e1900 */
[----:B------:R-:W5:Y:S01]  /*0740*/  LDG.E R14, desc[UR18][R14.64] ;  /* 0x000000120e0e7981 */ /* 0x000f62000c1e1900 */
[----:B------:R-:W-:Y:S01]  /*0750*/  UIADD3 UR4, UPT, UPT, UR4, 0x4, URZ ;  /* 0x0000000404047890 */ /* 0x000fe2000fffe0ff */
[----:B----4-:R-:W-:-:S04]  /*0760*/  FFMA R5, R5, R6, R12 ;  /* 0x0000000605057223 */ /* 0x010fc8000000000c */
[----:B---3--:R-:W-:-:S04]  /*0770*/  FFMA R5, R16, R17, R5 ;  /* 0x0000001110057223 */ /* 0x008fc80000000005 */
[----:B--2---:R-:W-:-:S04]  /*0780*/  FFMA R5, R18, R19, R5 ;  /* 0x0000001312057223 */ /* 0x004fc80000000005 */
[----:B-----5:R-:W-:-:S07]  /*0790*/  FFMA R12, R20, R14, R5 ;  /* 0x0000000e140c7223 */ /* 0x020fce0000000005 */
.L_x_3:
[----:B------:R-:W-:Y:S05]  /*07a0*/  BRA.U !UP1, `(.L_x_2) ;  /* 0x0000000109a87547 */ /* 0x000fea000b800000 */
[----:B------:R-:W-:Y:S01]  /*07b0*/  UISETP.NE.AND UP0, UPT, UR5, 0x1, UPT ;  /* 0x000000010500788c */ /* 0x000fe2000bf05270 */
[----:B------:R-:W-:Y:S01]  /*07c0*/  MOV R7, UR4 ;  /* 0x0000000400077c02 */ /* 0x000fe20008000f00 */
[----:B------:R-:W-:Y:S02]  /*07d0*/  ULOP3.LUT UR5, UR20, 0x1, URZ, 0xc0, !UPT ;  /* 0x0000000114057892 */ /* 0x000fe4000f8ec0ff */
[----:B------:R-:W-:Y:S02]  /*07e0*/  MOV R15, UR20 ;  /* 0x00000014000f7c02 */ /* 0x000fe40008000f00 */
[----:B------:R-:W-:Y:S01]  /*07f0*/  UISETP.NE.U32.AND UP1, UPT, UR5, 0x1, UPT ;  /* 0x000000010500788c */ /* 0x000fe2000bf25070 */
[----:B------:R-:W-:-:S04]  /*0800*/  PLOP3.LUT P1, PT, PT, PT, UP0, 0x80, 0x8 ;  /* 0x000000000008781c */ /* 0x000fc80003f2f008 */
[----:B------:R-:W1:Y:S01]  /*0810*/  @UP0 LDCU.128 UR8, c[0x0][0x380] ;  /* 0x00007000ff0807ac */ /* 0x000e620008000c00 */
[----:B------:R-:W-:Y:S01]  /*0820*/  PLOP3.LUT P0, PT, PT, PT, UP1, 0x80, 0x8 ;  /* 0x000000000008781c */ /* 0x000fe20003f0f018 */
[----:B------:R-:W2:Y:S04]  /*0830*/  @UP0 LDCU.64 UR6, c[0x0][0x380] ;  /* 0x00007000ff0607ac */ /* 0x000ea80008000a00 */
[----:B------:R-:W3:Y:S03]  /*0840*/  @!UP1 LDCU.128 UR12, c[0x0][0x380] ;  /* 0x00007000ff0c97ac */ /* 0x000ee60008000c00 */
[C---:B------:R-:W-:Y:S02]  /*0850*/  @P1 IADD3 R3, PT, PT, R13.reuse, UR4, RZ ;  /* 0x000000040d031c10 */ /* 0x040fe4000fffe0ff */
[----:B------:R-:W-:Y:S01]  /*0860*/  @P1 IADD3 R6, P2, PT, R13, UR4, RZ ;  /* 0x000000040d061c10 */ /* 0x000fe2000ff5e0ff */
[----:B------:R-:W-:Y:S01]  /*0870*/  @UP0 UIADD3 UR4, UPT, UPT, UR4, 0x2, URZ ;  /* 0x0000000204040890 */ /* 0x000fe2000fffe0ff */
[----:B-1----:R-:W-:Y:S01]  /*0880*/  MOV R11, UR9 ;  /* 0x00000009000b7c02 */ /* 0x002fe20008000f00 */
[----:B------:R-:W-:Y:S01]  /*0890*/  IMAD.U32 R10, RZ, RZ, UR8 ;  /* 0x00000008ff0a7e24 */ /* 0x000fe2000f8e00ff */
[----:B------:R-:W-:-:S02]  /*08a0*/  MOV R4, UR10 ;  /* 0x0000000a00047c02 */ /* 0x000fc40008000f00 */
[----:B------:R-:W-:Y:S01]  /*08b0*/  MOV R5, UR11 ;  /* 0x0000000b00057c02 */ /* 0x000fe20008000f00 */
[----:B------:R-:W-:-:S04]  /*08c0*/  @P1 IMAD.WIDE.U32 R10, R3, 0x4, R10 ;  /* 0x00000004030a1825 */ /* 0x000fc800078e000a */
[----:B------:R-:W-:Y:S01]  /*08d0*/  @P1 IMAD R3, R7, UR20, R0 ;  /* 0x0000001407031c24 */ /* 0x000fe2000f8e0200 */
[----:B------:R-:W-:Y:S01]  /*08e0*/  @P1 IADD3.X R7, PT, PT, RZ, RZ, RZ, P2, !PT ;  /* 0x000000ffff071210 */ /* 0x000fe200017fe4ff */
[----:B------:R-:W-:Y:S01]  /*08f0*/  IMAD.U32 R19, RZ, RZ, UR4 ;  /* 0x00000004ff137e24 */ /* 0x000fe2000f8e00ff */
[C---:B--2---:R-:W-:Y:S01]  /*0900*/  @P1 LEA R2, P2, R6.reuse, UR6, 0x2 ;  /* 0x0000000606021c11 */ /* 0x044fe2000f8410ff */
[----:B------:R-:W-:Y:S01]  /*0910*/  @P1 IMAD.WIDE R4, R3, 0x4, R4 ;  /* 0x0000000403041825 */ /* 0x000fe200078e0204 */
[----:B------:R-:W-:Y:S01]  /*0920*/  @!P0 IADD3 R17, PT, PT, R13, UR4, RZ ;  /* 0x000000040d118c10 */ /* 0x000fe2000fffe0ff */
[----:B0-----:R-:W2:Y:S01]  /*0930*/  @P1 LDG.E R11, desc[UR18][R10.64] ;  /* 0x000000120a0b1981 */ /* 0x001ea2000c1e1900 */
[----:B------:R-:W-:Y:S01]  /*0940*/  @P1 LEA.HI.X R3, R6, UR7, R7, 0x2, P2 ;  /* 0x0000000706031c11 */ /* 0x000fe200090f1407 */
[----:B------:R-:W-:Y:S01]  /*0950*/  @!P0 IMAD R19, R19, UR20, R0 ;  /* 0x0000001413138c24 */ /* 0x000fe2000f8e0200 */
[----:B---3--:R-:W-:Y:S01]  /*0960*/  MOV R6, UR12 ;  /* 0x0000000c00067c02 */ /* 0x008fe20008000f00 */
[----:B------:R-:W-:Y:S01]  /*0970*/  @P1 IMAD.WIDE R14, R15, 0x4, R4 ;  /* 0x000000040f0e1825 */ /* 0x000fe200078e0204 */
[----:B------:R-:W-:Y:S01]  /*0980*/  MOV R7, UR13 ;  /* 0x0000000d00077c02 */ /* 0x000fe20008000f00 */
[----:B------:R-:W2:Y:S01]  /*0990*/  @P1 LDG.E R4, desc[UR18][R4.64] ;  /* 0x0000001204041981 */ /* 0x000ea2000c1e1900 */
[----:B------:R-:W-:-:S02]  /*09a0*/  MOV R8, UR14 ;  /* 0x0000000e00087c02 */ /* 0x000fc40008000f00 */
[----:B------:R-:W-:Y:S01]  /*09b0*/  MOV R9, UR15 ;  /* 0x0000000f00097c02 */ /* 0x000fe20008000f00 */
[----:B------:R-:W-:Y:S01]  /*09c0*/  @!P0 IMAD.WIDE.U32 R6, R17, 0x4, R6 ;  /* 0x0000000411068825 */ /* 0x000fe200078e0006 */
[----:B------:R-:W3:Y:S03]  /*09d0*/  @P1 LDG.E R14, desc[UR18][R14.64] ;  /* 0x000000120e0e1981 */ /* 0x000ee6000c1e1900 */
[----:B------:R-:W-:Y:S01]  /*09e0*/  @!P0 IMAD.WIDE R8, R19, 0x4, R8 ;  /* 0x0000000413088825 */ /* 0x000fe200078e0208 */
[----:B------:R-:W3:Y:S04]  /*09f0*/  @P1 LDG.E R2, desc[UR18][R2.64+0x4] ;  /* 0x0000041202021981 */ /* 0x000ee8000c1e1900 */
[----:B------:R-:W4:Y:S04]  /*0a00*/  @!P0 LDG.E R7, desc[UR18][R6.64] ;  /* 0x0000001206078981 */ /* 0x000f28000c1e1900 */
[----:B------:R-:W4:Y:S01]  /*0a10*/  @!P0 LDG.E R8, desc[UR18][R8.64] ;  /* 0x0000001208088981 */ /* 0x000f22000c1e1900 */
[----:B--2---:R-:W-:-:S04]  /*0a20*/  @P1 FFMA R11, R11, R4, R12 ;  /* 0x000000040b0b1223 */ /* 0x004fc8000000000c */
[----:B---3--:R-:W-:-:S04]  /*0a30*/  @P1 FFMA R12, R2, R14, R11 ;  /* 0x0000000e020c1223 */ /* 0x008fc8000000000b */
[----:B----4-:R-:W-:-:S07]  /*0a40*/  @!P0 FFMA R12, R7, R8, R12 ;  /* 0x00000008070c8223 */ /* 0x010fce000000000c */
.L_x_2:
[----:B------:R-:W1:Y:S01]  /*0a50*/  LDC.64 R2, c[0x0][0x390] ;  /* 0x0000e400ff027b82 */ /* 0x000e620000000a00 */
[----:B------:R-:W-:-:S05]  /*0a60*/  IADD3 R13, PT, PT, R0, R13, RZ ;  /* 0x0000000d000d7210 */ /* 0x000fca0007ffe0ff */
[----:B-1----:R-:W-:-:S05]  /*0a70*/  IMAD.WIDE R2, R13, 0x4, R2 ;  /* 0x000000040d027825 */ /* 0x002fca00078e0202 */
[----:B0-----:R-:W-:Y:S01]  /*0a80*/  STG.E desc[UR18][R2.64], R12 ;  /* 0x0000000c02007986 */ /* 0x001fe2000c101912 */
[----:B------:R-:W-:Y:S05]  /*0a90*/  EXIT ;  /* 0x000000000000794d */ /* 0x000fea0003800000 */
.L_x_4:
[----:B------:R-:W-:-:S00]  /*0aa0*/  BRA `(.L_x_4) ;  /* 0xfffffffc00fc7947 */ /* 0x000fc0000383ffff */
[----:B------:R-:W-:-:S00]  /*0ab0*/  NOP ;  /* 0x0000000000007918 */ /* 0x000fc00000000000 */
        /* <DEDUP_REMOVED lines=12> */
.L_x_5:


//--------------------- .nv.shared.reserved.0     --------------------------
	.section	.nv.shared.reserved.0,"aw",@nobits
	.weak		__nv_reservedSMEM_offset_0_alias
	.size		__nv_reservedSMEM_offset_0_alias, 0, 64
	.other		__nv_reservedSMEM_offset_0_alias,@"STO_CUDA_RESERVED_SHARED STV_DEFAULT"
__nv_reservedSMEM_offset_0_alias:
	.zero		0
	.zero		64


//--------------------- .nv.constant0._Z20matrixMultiplySimplePfS_S_i --------------------------
	.section	.nv.constant0._Z20matrixMultiplySimplePfS_S_i,"a",@progbits
	.sectionflags	@""
	.align	4
.nv.constant0._Z20matrixMultiplySimplePfS_S_i:
	.zero		924


//--------------------- SYMBOLS --------------------------

	.type		.nv.reservedSmem.offset0,@object
	.size		.nv.reservedSmem.offset0,0x4
